	.headerflags	@"EF_CUDA_TEXMODE_UNIFIED EF_CUDA_64BIT_ADDRESS EF_CUDA_ACCELERATORS EF_CUDA_SM90 EF_CUDA_VIRTUAL_SM(EF_CUDA_SM90)"
	.elftype	@"ET_EXEC"


//--------------------- .nv.info                  --------------------------
	.section	.nv.info,"",@"SHT_CUDA_INFO"
	.align	4


	//----- nvinfo : EIATTR_REGCOUNT
	.align		4
        /*0000*/ 	.byte	0x04, 0x2f
        /*0002*/ 	.short	(.L_2 - .L_1)
	.align		4
.L_1:
        /*0004*/ 	.word	index@(triton_poi_fused_native_layer_norm_1)
        /*0008*/ 	.word	0x00000012


	//----- nvinfo : EIATTR_MIN_STACK_SIZE
	.align		4
.L_2:
        /*000c*/ 	.byte	0x04, 0x12
        /*000e*/ 	.short	(.L_4 - .L_3)
	.align		4
.L_3:
        /*0010*/ 	.word	index@(triton_poi_fused_native_layer_norm_1)
        /*0014*/ 	.word	0x00000000


	//----- nvinfo : EIATTR_FRAME_SIZE
	.align		4
.L_4:
        /*0018*/ 	.byte	0x04, 0x11
        /*001a*/ 	.short	(.L_6 - .L_5)
	.align		4
.L_5:
        /*001c*/ 	.word	index@(triton_poi_fused_native_layer_norm_1)
        /*0020*/ 	.word	0x00000000


	//----- nvinfo : EIATTR_MIN_STACK_SIZE
	.align		4
.L_6:
        /*0024*/ 	.byte	0x04, 0x12
        /*0026*/ 	.short	(.L_8 - .L_7)
	.align		4
.L_7:
        /*0028*/ 	.word	index@(triton_poi_fused_native_layer_norm_1)
        /*002c*/ 	.word	0x00000000
.L_8:


//--------------------- .nv.info.triton_poi_fused_native_layer_norm_1 --------------------------
	.section	.nv.info.triton_poi_fused_native_layer_norm_1,"",@"SHT_CUDA_INFO"
	.sectionflags	@""
	.align	4


	//----- nvinfo : EIATTR_CUDA_API_VERSION
	.align		4
        /*0000*/ 	.byte	0x04, 0x37
        /*0002*/ 	.short	(.L_10 - .L_9)
.L_9:
        /*0004*/ 	.word	0x0000007c


	//----- nvinfo : EIATTR_KPARAM_INFO
	.align		4
.L_10:
        /*0008*/ 	.byte	0x04, 0x17
        /*000a*/ 	.short	(.L_12 - .L_11)
.L_11:
        /*000c*/ 	.word	0x00000000
        /*0010*/ 	.short	0x0003
        /*0012*/ 	.short	0x0018
        /*0014*/ 	.byte	0x00, 0xf0, 0x11, 0x00


	//----- nvinfo : EIATTR_KPARAM_INFO
	.align		4
.L_12:
        /*0018*/ 	.byte	0x04, 0x17
        /*001a*/ 	.short	(.L_14 - .L_13)
.L_13:
        /*001c*/ 	.word	0x00000000
        /*0020*/ 	.short	0x0002
        /*0022*/ 	.short	0x0010
        /*0024*/ 	.byte	0x00, 0xf4, 0x21, 0x00


	//----- nvinfo : EIATTR_KPARAM_INFO
	.align		4
.L_14:
        /*0028*/ 	.byte	0x04, 0x17
        /*002a*/ 	.short	(.L_16 - .L_15)
.L_15:
        /*002c*/ 	.word	0x00000000
        /*0030*/ 	.short	0x0001
        /*0032*/ 	.short	0x0008
        /*0034*/ 	.byte	0x00, 0xf4, 0x21, 0x00


	//----- nvinfo : EIATTR_KPARAM_INFO
	.align		4
.L_16:
        /*0038*/ 	.byte	0x04, 0x17
        /*003a*/ 	.short	(.L_18 - .L_17)
.L_17:
        /*003c*/ 	.word	0x00000000
        /*0040*/ 	.short	0x0000
        /*0042*/ 	.short	0x0000
        /*0044*/ 	.byte	0x00, 0xf4, 0x21, 0x00


	//----- nvinfo : EIATTR_SPARSE_MMA_MASK
	.align		4
.L_18:
        /*0048*/ 	.byte	0x03, 0x50
        /*004a*/ 	.short	0x0000


	//----- nvinfo : EIATTR_MAXREG_COUNT
	.align		4
        /*004c*/ 	.byte	0x03, 0x1b
        /*004e*/ 	.short	0x00ff


	//----- nvinfo : EIATTR_EXIT_INSTR_OFFSETS
	.align		4
        /*0050*/ 	.byte	0x04, 0x1c
        /*0052*/ 	.short	(.L_20 - .L_19)


	//   ....[0]....
.L_19:
        /*0054*/ 	.word	0x00000360


	//   ....[1]....
        /*0058*/ 	.word	0x000003c0


	//----- nvinfo : EIATTR_REQNTID
	.align		4
.L_20:
        /*005c*/ 	.byte	0x04, 0x10
        /*005e*/ 	.short	(.L_22 - .L_21)
.L_21:
        /*0060*/ 	.word	0x00000020
        /*0064*/ 	.word	0x00000001
        /*0068*/ 	.word	0x00000001


	//----- nvinfo : EIATTR_CBANK_PARAM_SIZE
	.align		4
.L_22:
        /*006c*/ 	.byte	0x03, 0x19
        /*006e*/ 	.short	0x001c


	//----- nvinfo : EIATTR_PARAM_CBANK
	.align		4
        /*0070*/ 	.byte	0x04, 0x0a
        /*0072*/ 	.short	(.L_24 - .L_23)
	.align		4
.L_23:
        /*0074*/ 	.word	index@(.nv.constant0.triton_poi_fused_native_layer_norm_1)
        /*0078*/ 	.short	0x0210
        /*007a*/ 	.short	0x001c


	//----- nvinfo : EIATTR_SW_WAR
	.align		4
.L_24:
        /*007c*/ 	.byte	0x04, 0x36
        /*007e*/ 	.short	(.L_26 - .L_25)
.L_25:
        /*0080*/ 	.word	0x00000008
.L_26:


//--------------------- .nv.callgraph             --------------------------
	.section	.nv.callgraph,"",@"SHT_CUDA_CALLGRAPH"
	.align	4
	.sectionentsize	8
	.align		4
        /*0000*/ 	.word	0x00000000
	.align		4
        /*0004*/ 	.word	0xffffffff
	.align		4
        /*0008*/ 	.word	0x00000000
	.align		4
        /*000c*/ 	.word	0xfffffffe
	.align		4
        /*0010*/ 	.word	0x00000000
	.align		4
        /*0014*/ 	.word	0xfffffffd
	.align		4
        /*0018*/ 	.word	0x00000000
	.align		4
        /*001c*/ 	.word	0xfffffffc


//--------------------- .nv.constant4             --------------------------
	.section	.nv.constant4,"a",@progbits
	.align	8
	.align		8
.nv.constant4:
        /*0000*/ 	.dword	_$_str


//--------------------- .text.triton_poi_fused_native_layer_norm_1 --------------------------
	.section	.text.triton_poi_fused_native_layer_norm_1,"ax",@progbits
	.align	128
        .global         triton_poi_fused_native_layer_norm_1
        .type           triton_poi_fused_native_layer_norm_1,@function
        .size           triton_poi_fused_native_layer_norm_1,(.L_x_1 - triton_poi_fused_native_layer_norm_1)
        .other          triton_poi_fused_native_layer_norm_1,@"STO_CUDA_ENTRY STV_DEFAULT"
triton_poi_fused_native_layer_norm_1:
.text.triton_poi_fused_native_layer_norm_1:
[----:B------:R-:W0:Y:S02]  /*0000*/  LDC R1, c[0x0][0x28] ;  /* 0x00000a00ff017b82 */ /* 0x000e240000000800 */
[----:B------:R-:W1:Y:S01]  /*0010*/  S2R R0, SR_TID.X ;  /* 0x0000000000007919 */ /* 0x000e620000002100 */
[----:B------:R-:W2:Y:S01]  /*0020*/  LDC.64 R4, c[0x0][0x210] ;  /* 0x00008400ff047b82 */ /* 0x000ea20000000a00 */
[----:B------:R-:W-:Y:S01]  /*0030*/  CS2R R10, SRZ ;  /* 0x00000000000a7805 */ /* 0x000fe2000001ff00 */
[----:B------:R-:W-:Y:S01]  /*0040*/  ULDC.64 UR4, c[0x0][0x208] ;  /* 0x0000820000047ab9 */ /* 0x000fe20000000a00 */
[----:B------:R-:W3:Y:S01]  /*0050*/  S2R R9, SR_CTAID.X ;  /* 0x0000000000097919 */ /* 0x000ee20000002500 */
[----:B------:R-:W-:Y:S02]  /*0060*/  CS2R R12, SRZ ;  /* 0x00000000000c7805 */ /* 0x000fe4000001ff00 */
[----:B------:R-:W-:Y:S02]  /*0070*/  CS2R R14, SRZ ;  /* 0x00000000000e7805 */ /* 0x000fe4000001ff00 */
[----:B------:R-:W-:Y:S01]  /*0080*/  MOV R8, RZ ;  /* 0x000000ff00087202 */ /* 0x000fe20000000f00 */
[----:B------:R-:W4:Y:S01]  /*0090*/  LDC.64 R6, c[0x0][0x218] ;  /* 0x00008600ff067b82 */ /* 0x000f220000000a00 */
[----:B-1----:R-:W-:-:S04]  /*00a0*/  SHF.L.U32 R0, R0, 0x1, RZ ;  /* 0x0000000100007819 */ /* 0x002fc800000006ff */
[----:B------:R-:W-:-:S04]  /*00b0*/  LOP3.LUT R0, R0, 0x3e, RZ, 0xc0, !PT ;  /* 0x0000003e00007812 */ /* 0x000fc800078ec0ff */
[----:B---3--:R-:W-:Y:S01]  /*00c0*/  LEA R9, R9, R0, 0x6 ;  /* 0x0000000009097211 */ /* 0x008fe200078e30ff */
[----:B------:R-:W-:-:S03]  /*00d0*/  HFMA2.MMA R0, -RZ, RZ, 0, 0 ;  /* 0x00000000ff007435 */ /* 0x000fc600000001ff */
[C---:B------:R-:W-:Y:S02]  /*00e0*/  ISETP.GE.AND P0, PT, R9.reuse, 0x40, PT ;  /* 0x000000400900780c */ /* 0x040fe40003f06270 */
[----:B------:R-:W-:-:S05]  /*00f0*/  SHF.L.U32 R3, R9, 0x2, RZ ;  /* 0x0000000209037819 */ /* 0x000fca00000006ff */
[----:B--2---:R-:W-:-:S06]  /*0100*/  IMAD.WIDE R4, R3, 0x4, R4 ;  /* 0x0000000403047825 */ /* 0x004fcc00078e0204 */
[----:B------:R-:W2:Y:S04]  /*0110*/  @!P0 LDG.E.EL R0, desc[UR4][R4.64+0x10] ;  /* 0x0000100404008981 */ /* 0x000ea8000c2e1900 */
[----:B------:R-:W2:Y:S04]  /*0120*/  @!P0 LDG.E.EL R10, desc[UR4][R4.64+0x14] ;  /* 0x00001404040a8981 */ /* 0x000ea8000c2e1900 */
[----:B------:R-:W3:Y:S04]  /*0130*/  @!P0 LDG.E.EL R12, desc[UR4][R4.64+0x18] ;  /* 0x00001804040c8981 */ /* 0x000ee8000c2e1900 */
[----:B------:R-:W5:Y:S04]  /*0140*/  @!P0 LDG.E.EL R14, desc[UR4][R4.64+0x1c] ;  /* 0x00001c04040e8981 */ /* 0x000f68000c2e1900 */
[----:B------:R-:W4:Y:S04]  /*0150*/  @!P0 LDG.E.EL R11, desc[UR4][R4.64] ;  /* 0x00000004040b8981 */ /* 0x000f28000c2e1900 */
[----:B------:R-:W4:Y:S04]  /*0160*/  @!P0 LDG.E.EL R8, desc[UR4][R4.64+0x4] ;  /* 0x0000040404088981 */ /* 0x000f28000c2e1900 */
[----:B------:R-:W4:Y:S04]  /*0170*/  @!P0 LDG.E.EL R13, desc[UR4][R4.64+0x8] ;  /* 0x00000804040d8981 */ /* 0x000f28000c2e1900 */
[----:B------:R1:W4:Y:S01]  /*0180*/  @!P0 LDG.E.EL R15, desc[UR4][R4.64+0xc] ;  /* 0x00000c04040f8981 */ /* 0x000322000c2e1900 */
[----:B--2---:R-:W-:-:S04]  /*0190*/  FADD R3, R10, R0 ;  /* 0x000000000a037221 */ /* 0x004fc80000000000 */
[----:B---3--:R-:W-:-:S04]  /*01a0*/  FADD R3, R3, R12 ;  /* 0x0000000c03037221 */ /* 0x008fc80000000000 */
[----:B-----5:R-:W-:-:S04]  /*01b0*/  FADD R3, R3, R14 ;  /* 0x0000000e03037221 */ /* 0x020fc80000000000 */
[----:B------:R-:W-:Y:S01]  /*01c0*/  FMUL R3, R3, 0.25 ;  /* 0x3e80000003037820 */ /* 0x000fe20000400000 */
[----:B----4-:R-:W-:-:S03]  /*01d0*/  FADD R2, R8, R11 ;  /* 0x0000000b08027221 */ /* 0x010fc60000000000 */
[C---:B------:R-:W-:Y:S01]  /*01e0*/  FADD R10, -R3.reuse, R10 ;  /* 0x0000000a030a7221 */ /* 0x040fe20000000100 */
[----:B------:R-:W-:Y:S01]  /*01f0*/  FADD R2, R2, R13 ;  /* 0x0000000d02027221 */ /* 0x000fe20000000000 */
[C---:B------:R-:W-:Y:S02]  /*0200*/  FADD R0, -R3.reuse, R0 ;  /* 0x0000000003007221 */ /* 0x040fe40000000100 */
[----:B-1----:R-:W-:Y:S01]  /*0210*/  FMUL R5, R10, R10 ;  /* 0x0000000a0a057220 */ /* 0x002fe20000400000 */
[----:B------:R-:W-:Y:S01]  /*0220*/  FADD R2, R2, R15 ;  /* 0x0000000f02027221 */ /* 0x000fe20000000000 */
[----:B------:R-:W-:Y:S02]  /*0230*/  FADD R12, -R3, R12 ;  /* 0x0000000c030c7221 */ /* 0x000fe40000000100 */
[----:B------:R-:W-:Y:S01]  /*0240*/  FFMA R5, R0, R0, R5 ;  /* 0x0000000000057223 */ /* 0x000fe20000000005 */
[----:B------:R-:W-:-:S03]  /*0250*/  FMUL R2, R2, 0.25 ;  /* 0x3e80000002027820 */ /* 0x000fc60000400000 */
[----:B------:R-:W-:Y:S01]  /*0260*/  FFMA R12, R12, R12, R5 ;  /* 0x0000000c0c0c7223 */ /* 0x000fe20000000005 */
[----:B------:R-:W-:Y:S01]  /*0270*/  FADD R8, -R2, R8 ;  /* 0x0000000802087221 */ /* 0x000fe20000000100 */
[----:B------:R-:W-:-:S04]  /*0280*/  IMAD.WIDE R4, R9, 0x4, R6 ;  /* 0x0000000409047825 */ /* 0x000fc800078e0206 */
[----:B------:R-:W-:Y:S01]  /*0290*/  FADD R11, -R2, R11 ;  /* 0x0000000b020b7221 */ /* 0x000fe20000000100 */
[----:B------:R-:W1:Y:S01]  /*02a0*/  LDC.64 R6, c[0x0][0x220] ;  /* 0x00008800ff067b82 */ /* 0x000e620000000a00 */
[----:B------:R-:W-:Y:S01]  /*02b0*/  FMUL R8, R8, R8 ;  /* 0x0000000808087220 */ /* 0x000fe20000400000 */
[----:B------:R-:W-:-:S03]  /*02c0*/  FADD R13, -R2, R13 ;  /* 0x0000000d020d7221 */ /* 0x000fc60000000100 */
[----:B------:R-:W-:Y:S01]  /*02d0*/  FFMA R8, R11, R11, R8 ;  /* 0x0000000b0b087223 */ /* 0x000fe20000000008 */
[----:B------:R-:W-:-:S03]  /*02e0*/  FADD R15, -R2, R15 ;  /* 0x0000000f020f7221 */ /* 0x000fc60000000100 */
[----:B------:R-:W-:Y:S01]  /*02f0*/  FFMA R8, R13, R13, R8 ;  /* 0x0000000d0d087223 */ /* 0x000fe20000000008 */
[----:B------:R-:W-:Y:S01]  /*0300*/  HFMA2.MMA R13, -RZ, RZ, 1.625, 0 ;  /* 0x3e800000ff0d7435 */ /* 0x000fe200000001ff */
[----:B------:R-:W-:Y:S01]  /*0310*/  FADD R11, -R3, R14 ;  /* 0x0000000e030b7221 */ /* 0x000fe20000000100 */
[----:B------:R2:W-:Y:S01]  /*0320*/  @!P0 STG.E.64 desc[UR4][R4.64], R2 ;  /* 0x0000000204008986 */ /* 0x0005e2000c101b04 */
[----:B------:R-:W-:Y:S02]  /*0330*/  FFMA R8, R15, R15, R8 ;  /* 0x0000000f0f087223 */ /* 0x000fe40000000008 */
[----:B------:R-:W-:-:S05]  /*0340*/  FFMA R12, R11, R11, R12 ;  /* 0x0000000b0b0c7223 */ /* 0x000fca000000000c */
[----:B------:R-:W-:Y:S01]  /*0350*/  FFMA R8, R8, R13, 9.9999997473787516356e-06 ;  /* 0x3727c5ac08087423 */ /* 0x000fe2000000000d */
[----:B------:R-:W-:Y:S06]  /*0360*/  @P0 EXIT ;  /* 0x000000000000094d */ /* 0x000fec0003800000 */
[----:B------:R-:W-:Y:S01]  /*0370*/  FFMA R12, R12, R13, 9.9999997473787516356e-06 ;  /* 0x3727c5ac0c0c7423 */ /* 0x000fe2000000000d */
[----:B--2---:R-:W-:Y:S01]  /*0380*/  MUFU.RSQ R4, R8 ;  /* 0x0000000800047308 */ /* 0x004fe20000001400 */
[----:B-1----:R-:W-:-:S07]  /*0390*/  IMAD.WIDE R2, R9, 0x4, R6 ;  /* 0x0000000409027825 */ /* 0x002fce00078e0206 */
[----:B------:R-:W0:Y:S02]  /*03a0*/  MUFU.RSQ R5, R12 ;  /* 0x0000000c00057308 */ /* 0x000e240000001400 */
[----:B0-----:R-:W-:Y:S01]  /*03b0*/  STG.E.64 desc[UR4][R2.64], R4 ;  /* 0x0000000402007986 */ /* 0x001fe2000c101b04 */
[----:B------:R-:W-:Y:S05]  /*03c0*/  EXIT ;  /* 0x000000000000794d */ /* 0x000fea0003800000 */
.L_x_0:
[----:B------:R-:W-:-:S00]  /*03d0*/  BRA `(.L_x_0) ;  /* 0xfffffffc00fc7947 */ /* 0x000fc0000383ffff */
[----:B------:R-:W-:-:S00]  /*03e0*/  NOP ;  /* 0x0000000000007918 */ /* 0x000fc00000000000 */
        /* <DEDUP_REMOVED lines=9> */
.L_x_1:


//--------------------- .nv.global.init           --------------------------
	.section	.nv.global.init,"aw",@progbits
.nv.global.init:
	.type		_$_str,@object
	.size		_$_str,(.L_0 - _$_str)
_$_str:
        /*0000*/ 	.byte	0x5f, 0x5f, 0x43, 0x55, 0x44, 0x41, 0x5f, 0x46, 0x54, 0x5a, 0x00
.L_0:


//--------------------- .nv.constant0.triton_poi_fused_native_layer_norm_1 --------------------------
	.section	.nv.constant0.triton_poi_fused_native_layer_norm_1,"a",@progbits
	.sectionflags	@""
	.align	4
.nv.constant0.triton_poi_fused_native_layer_norm_1:
	.zero		556
